	.headerflags	@"EF_CUDA_TEXMODE_UNIFIED EF_CUDA_64BIT_ADDRESS EF_CUDA_ACCELERATORS EF_CUDA_SM90 EF_CUDA_VIRTUAL_SM(EF_CUDA_SM90)"
	.elftype	@"ET_EXEC"


//--------------------- .nv.info                  --------------------------
	.section	.nv.info,"",@"SHT_CUDA_INFO"
	.align	4


	//----- nvinfo : EIATTR_REGCOUNT
	.align		4
        /*0000*/ 	.byte	0x04, 0x2f
        /*0002*/ 	.short	(.L_1 - .L_0)
	.align		4
.L_0:
        /*0004*/ 	.word	index@(triton_per_fused_cumsum_0)
        /*0008*/ 	.word	0x0000000d


	//----- nvinfo : EIATTR_MIN_STACK_SIZE
	.align		4
.L_1:
        /*000c*/ 	.byte	0x04, 0x12
        /*000e*/ 	.short	(.L_3 - .L_2)
	.align		4
.L_2:
        /*0010*/ 	.word	index@(triton_per_fused_cumsum_0)
        /*0014*/ 	.word	0x00000000


	//----- nvinfo : EIATTR_FRAME_SIZE
	.align		4
.L_3:
        /*0018*/ 	.byte	0x04, 0x11
        /*001a*/ 	.short	(.L_5 - .L_4)
	.align		4
.L_4:
        /*001c*/ 	.word	index@(triton_per_fused_cumsum_0)
        /*0020*/ 	.word	0x00000000


	//----- nvinfo : EIATTR_MIN_STACK_SIZE
	.align		4
.L_5:
        /*0024*/ 	.byte	0x04, 0x12
        /*0026*/ 	.short	(.L_7 - .L_6)
	.align		4
.L_6:
        /*0028*/ 	.word	index@(triton_per_fused_cumsum_0)
        /*002c*/ 	.word	0x00000000
.L_7:


//--------------------- .nv.info.triton_per_fused_cumsum_0 --------------------------
	.section	.nv.info.triton_per_fused_cumsum_0,"",@"SHT_CUDA_INFO"
	.sectionflags	@""
	.align	4


	//----- nvinfo : EIATTR_CUDA_API_VERSION
	.align		4
        /*0000*/ 	.byte	0x04, 0x37
        /*0002*/ 	.short	(.L_9 - .L_8)
.L_8:
        /*0004*/ 	.word	0x0000007c


	//----- nvinfo : EIATTR_KPARAM_INFO
	.align		4
.L_9:
        /*0008*/ 	.byte	0x04, 0x17
        /*000a*/ 	.short	(.L_11 - .L_10)
.L_10:
        /*000c*/ 	.word	0x00000000
        /*0010*/ 	.short	0x0003
        /*0012*/ 	.short	0x0014
        /*0014*/ 	.byte	0x00, 0xf0, 0x11, 0x00


	//----- nvinfo : EIATTR_KPARAM_INFO
	.align		4
.L_11:
        /*0018*/ 	.byte	0x04, 0x17
        /*001a*/ 	.short	(.L_13 - .L_12)
.L_12:
        /*001c*/ 	.word	0x00000000
        /*0020*/ 	.short	0x0002
        /*0022*/ 	.short	0x0010
        /*0024*/ 	.byte	0x00, 0xf0, 0x11, 0x00


	//----- nvinfo : EIATTR_KPARAM_INFO
	.align		4
.L_13:
        /*0028*/ 	.byte	0x04, 0x17
        /*002a*/ 	.short	(.L_15 - .L_14)
.L_14:
        /*002c*/ 	.word	0x00000000
        /*0030*/ 	.short	0x0001
        /*0032*/ 	.short	0x0008
        /*0034*/ 	.byte	0x00, 0xf4, 0x21, 0x00


	//----- nvinfo : EIATTR_KPARAM_INFO
	.align		4
.L_15:
        /*0038*/ 	.byte	0x04, 0x17
        /*003a*/ 	.short	(.L_17 - .L_16)
.L_16:
        /*003c*/ 	.word	0x00000000
        /*0040*/ 	.short	0x0000
        /*0042*/ 	.short	0x0000
        /*0044*/ 	.byte	0x00, 0xf4, 0x21, 0x00


	//----- nvinfo : EIATTR_SPARSE_MMA_MASK
	.align		4
.L_17:
        /*0048*/ 	.byte	0x03, 0x50
        /*004a*/ 	.short	0x0000


	//----- nvinfo : EIATTR_MAXREG_COUNT
	.align		4
        /*004c*/ 	.byte	0x03, 0x1b
        /*004e*/ 	.short	0x00ff


	//----- nvinfo : EIATTR_COOP_GROUP_MASK_REGIDS
	.align		4
        /*0050*/ 	.byte	0x04, 0x29
        /*0052*/ 	.short	(.L_19 - .L_18)


	//   ....[0]....
.L_18:
        /*0054*/ 	.word	0xffffffff


	//   ....[1]....
        /*0058*/ 	.word	0xffffffff


	//----- nvinfo : EIATTR_COOP_GROUP_INSTR_OFFSETS
	.align		4
.L_19:
        /*005c*/ 	.byte	0x04, 0x28
        /*005e*/ 	.short	(.L_21 - .L_20)


	//   ....[0]....
.L_20:
        /*0060*/ 	.word	0x00000190


	//   ....[1]....
        /*0064*/ 	.word	0x000001d0


	//----- nvinfo : EIATTR_EXIT_INSTR_OFFSETS
	.align		4
.L_21:
        /*0068*/ 	.byte	0x04, 0x1c
        /*006a*/ 	.short	(.L_23 - .L_22)


	//   ....[0]....
.L_22:
        /*006c*/ 	.word	0x00000210


	//   ....[1]....
        /*0070*/ 	.word	0x00000230


	//----- nvinfo : EIATTR_REQNTID
	.align		4
.L_23:
        /*0074*/ 	.byte	0x04, 0x10
        /*0076*/ 	.short	(.L_25 - .L_24)
.L_24:
        /*0078*/ 	.word	0x00000040
        /*007c*/ 	.word	0x00000001
        /*0080*/ 	.word	0x00000001


	//----- nvinfo : EIATTR_CBANK_PARAM_SIZE
	.align		4
.L_25:
        /*0084*/ 	.byte	0x03, 0x19
        /*0086*/ 	.short	0x0018


	//----- nvinfo : EIATTR_PARAM_CBANK
	.align		4
        /*0088*/ 	.byte	0x04, 0x0a
        /*008a*/ 	.short	(.L_27 - .L_26)
	.align		4
.L_26:
        /*008c*/ 	.word	index@(.nv.constant0.triton_per_fused_cumsum_0)
        /*0090*/ 	.short	0x0210
        /*0092*/ 	.short	0x0018


	//----- nvinfo : EIATTR_SW_WAR
	.align		4
.L_27:
        /*0094*/ 	.byte	0x04, 0x36
        /*0096*/ 	.short	(.L_29 - .L_28)
.L_28:
        /*0098*/ 	.word	0x00000008
.L_29:


//--------------------- .nv.callgraph             --------------------------
	.section	.nv.callgraph,"",@"SHT_CUDA_CALLGRAPH"
	.align	4
	.sectionentsize	8
	.align		4
        /*0000*/ 	.word	0x00000000
	.align		4
        /*0004*/ 	.word	0xffffffff
	.align		4
        /*0008*/ 	.word	0x00000000
	.align		4
        /*000c*/ 	.word	0xfffffffe
	.align		4
        /*0010*/ 	.word	0x00000000
	.align		4
        /*0014*/ 	.word	0xfffffffd
	.align		4
        /*0018*/ 	.word	0x00000000
	.align		4
        /*001c*/ 	.word	0xfffffffc


//--------------------- .text.triton_per_fused_cumsum_0 --------------------------
	.section	.text.triton_per_fused_cumsum_0,"ax",@progbits
	.align	128
        .global         triton_per_fused_cumsum_0
        .type           triton_per_fused_cumsum_0,@function
        .size           triton_per_fused_cumsum_0,(.L_x_1 - triton_per_fused_cumsum_0)
        .other          triton_per_fused_cumsum_0,@"STO_CUDA_ENTRY STV_DEFAULT"
triton_per_fused_cumsum_0:
.text.triton_per_fused_cumsum_0:
[----:B------:R-:W0:Y:S02]  /*0000*/  LDC R1, c[0x0][0x28] ;  /* 0x00000a00ff017b82 */ /* 0x000e240000000800 */
[----:B------:R-:W1:Y:S01]  /*0010*/  S2R R10, SR_TID.X ;  /* 0x00000000000a7919 */ /* 0x000e620000002100 */
[----:B------:R-:W-:Y:S01]  /*0020*/  ULDC.64 UR4, c[0x0][0x208] ;  /* 0x0000820000047ab9 */ /* 0x000fe20000000a00 */
[----:B------:R-:W2:Y:S01]  /*0030*/  S2R R3, SR_CTAID.X ;  /* 0x0000000000037919 */ /* 0x000ea20000002500 */
[----:B-1----:R-:W-:Y:S02]  /*0040*/  LOP3.LUT R0, R10, 0x7, RZ, 0xc0, !PT ;  /* 0x000000070a007812 */ /* 0x002fe400078ec0ff */
[----:B------:R-:W-:-:S03]  /*0050*/  SHF.R.U32.HI R4, RZ, 0x1, R10 ;  /* 0x00000001ff047819 */ /* 0x000fc6000001160a */
[----:B--2---:R-:W-:Y:S01]  /*0060*/  IMAD R0, R3, 0x8, R0 ;  /* 0x0000000803007824 */ /* 0x004fe200078e0200 */
[----:B------:R-:W-:Y:S01]  /*0070*/  LOP3.LUT R4, R4, 0xc, RZ, 0xc0, !PT ;  /* 0x0000000c04047812 */ /* 0x000fe200078ec0ff */
[----:B------:R-:W1:Y:S03]  /*0080*/  LDC.64 R2, c[0x0][0x210] ;  /* 0x00008400ff027b82 */ /* 0x000e660000000a00 */
[----:B------:R-:W-:Y:S02]  /*0090*/  SHF.R.S32.HI R5, RZ, 0x1f, R0 ;  /* 0x0000001fff057819 */ /* 0x000fe40000011400 */
[----:B------:R-:W-:Y:S02]  /*00a0*/  ISETP.GE.AND P0, PT, R0, 0x10, PT ;  /* 0x000000100000780c */ /* 0x000fe40003f06270 */
[----:B------:R-:W-:-:S04]  /*00b0*/  LEA.HI R5, R5, R0, RZ, 0x2 ;  /* 0x0000000005057211 */ /* 0x000fc800078f10ff */
[C---:B------:R-:W-:Y:S01]  /*00c0*/  LOP3.LUT R7, R5.reuse, 0xfffffffc, RZ, 0xc0, !PT ;  /* 0xfffffffc05077812 */ /* 0x040fe200078ec0ff */
[----:B------:R-:W-:-:S03]  /*00d0*/  IMAD.SHL.U32 R5, R5, 0x4, RZ ;  /* 0x0000000405057824 */ /* 0x000fc600078e00ff */
[----:B------:R-:W-:Y:S02]  /*00e0*/  IADD3 R4, R4, R0, -R7 ;  /* 0x0000000004047210 */ /* 0x000fe40007ffe807 */
[----:B------:R-:W-:-:S05]  /*00f0*/  LOP3.LUT R5, R5, 0xfffffff0, RZ, 0xc0, !PT ;  /* 0xfffffff005057812 */ /* 0x000fca00078ec0ff */
[----:B------:R-:W-:Y:S02]  /*0100*/  IMAD.IADD R7, R4, 0x1, R5 ;  /* 0x0000000104077824 */ /* 0x000fe400078e0205 */
[----:B------:R-:W-:Y:S02]  /*0110*/  IMAD.MOV.U32 R4, RZ, RZ, RZ ;  /* 0x000000ffff047224 */ /* 0x000fe400078e00ff */
[----:B-1----:R-:W-:-:S05]  /*0120*/  IMAD.WIDE R2, R7, 0x4, R2 ;  /* 0x0000000407027825 */ /* 0x002fca00078e0202 */
[----:B------:R-:W2:Y:S01]  /*0130*/  @!P0 LDG.E R4, desc[UR4][R2.64] ;  /* 0x0000000402048981 */ /* 0x000ea2000c1e1900 */
[----:B------:R-:W-:-:S04]  /*0140*/  SHF.R.U32.HI R6, RZ, 0x3, R10 ;  /* 0x00000003ff067819 */ /* 0x000fc8000001160a */
[----:B------:R-:W-:-:S04]  /*0150*/  SGXT.U32 R6, R6, 0x2 ;  /* 0x000000020606781a */ /* 0x000fc80000000000 */
[----:B------:R-:W-:Y:S02]  /*0160*/  ISETP.GT.U32.AND P1, PT, R6, 0x1, PT ;  /* 0x000000010600780c */ /* 0x000fe40003f24070 */
[----:B--2---:R-:W-:Y:S02]  /*0170*/  SEL R9, R4, RZ, !P0 ;  /* 0x000000ff04097207 */ /* 0x004fe40004000000 */
[----:B------:R-:W-:-:S03]  /*0180*/  ISETP.NE.AND P0, PT, R6, RZ, PT ;  /* 0x000000ff0600720c */ /* 0x000fc60003f05270 */
[----:B------:R-:W1:Y:S10]  /*0190*/  SHFL.UP PT, R4, R9, 0x8, RZ ;  /* 0x0500000009047989 */ /* 0x000e7400000e00ff */
[----:B-1----:R-:W-:Y:S01]  /*01a0*/  @P0 FADD R9, R9, R4 ;  /* 0x0000000409090221 */ /* 0x002fe20000000000 */
[----:B------:R-:W-:Y:S01]  /*01b0*/  LOP3.LUT P0, RZ, R10, 0x20, RZ, 0xc0, !PT ;  /* 0x000000200aff7812 */ /* 0x000fe2000780c0ff */
[----:B------:R-:W1:Y:S03]  /*01c0*/  LDC.64 R4, c[0x0][0x218] ;  /* 0x00008600ff047b82 */ /* 0x000e660000000a00 */
[----:B------:R-:W2:Y:S01]  /*01d0*/  SHFL.UP PT, R8, R9, 0x10, RZ ;  /* 0x0600000009087989 */ /* 0x000ea200000e00ff */
[----:B------:R-:W-:Y:S01]  /*01e0*/  ISETP.LT.AND P0, PT, R0, 0x10, !P0 ;  /* 0x000000100000780c */ /* 0x000fe20004701270 */
[----:B-1----:R-:W-:-:S04]  /*01f0*/  IMAD.WIDE R2, R7, 0x4, R4 ;  /* 0x0000000407027825 */ /* 0x002fc800078e0204 */
[----:B--2---:R-:W-:-:S08]  /*0200*/  @P1 FADD R9, R9, R8 ;  /* 0x0000000809091221 */ /* 0x004fd00000000000 */
[----:B------:R-:W-:Y:S05]  /*0210*/  @!P0 EXIT ;  /* 0x000000000000894d */ /* 0x000fea0003800000 */
[----:B------:R-:W-:Y:S01]  /*0220*/  STG.E desc[UR4][R2.64], R9 ;  /* 0x0000000902007986 */ /* 0x000fe2000c101904 */
[----:B------:R-:W-:Y:S05]  /*0230*/  EXIT ;  /* 0x000000000000794d */ /* 0x000fea0003800000 */
.L_x_0:
[----:B------:R-:W-:-:S00]  /*0240*/  BRA `(.L_x_0) ;  /* 0xfffffffc00fc7947 */ /* 0x000fc0000383ffff */
[----:B------:R-:W-:-:S00]  /*0250*/  NOP ;  /* 0x0000000000007918 */ /* 0x000fc00000000000 */
        /* <DEDUP_REMOVED lines=10> */
.L_x_1:


//--------------------- .nv.constant0.triton_per_fused_cumsum_0 --------------------------
	.section	.nv.constant0.triton_per_fused_cumsum_0,"a",@progbits
	.sectionflags	@""
	.align	4
.nv.constant0.triton_per_fused_cumsum_0:
	.zero		552
